	.headerflags	@"EF_CUDA_TEXMODE_UNIFIED EF_CUDA_64BIT_ADDRESS EF_CUDA_ACCELERATORS EF_CUDA_SM90 EF_CUDA_VIRTUAL_SM(EF_CUDA_SM90)"
	.elftype	@"ET_EXEC"


//--------------------- .nv.info                  --------------------------
	.section	.nv.info,"",@"SHT_CUDA_INFO"
	.align	4


	//----- nvinfo : EIATTR_REGCOUNT
	.align		4
        /*0000*/ 	.byte	0x04, 0x2f
        /*0002*/ 	.short	(.L_3 - .L_2)
	.align		4
.L_2:
        /*0004*/ 	.word	index@(triton_poi_fused__native_batch_norm_legit_no_training_12)
        /*0008*/ 	.word	0x00000010


	//----- nvinfo : EIATTR_MIN_STACK_SIZE
	.align		4
.L_3:
        /*000c*/ 	.byte	0x04, 0x12
        /*000e*/ 	.short	(.L_5 - .L_4)
	.align		4
.L_4:
        /*0010*/ 	.word	index@(triton_poi_fused__native_batch_norm_legit_no_training_12)
        /*0014*/ 	.word	0x00000000


	//----- nvinfo : EIATTR_FRAME_SIZE
	.align		4
.L_5:
        /*0018*/ 	.byte	0x04, 0x11
        /*001a*/ 	.short	(.L_7 - .L_6)
	.align		4
.L_6:
        /*001c*/ 	.word	index@(triton_poi_fused__native_batch_norm_legit_no_training_12)
        /*0020*/ 	.word	0x00000000


	//----- nvinfo : EIATTR_MIN_STACK_SIZE
	.align		4
.L_7:
        /*0024*/ 	.byte	0x04, 0x12
        /*0026*/ 	.short	(.L_9 - .L_8)
	.align		4
.L_8:
        /*0028*/ 	.word	index@(triton_poi_fused__native_batch_norm_legit_no_training_12)
        /*002c*/ 	.word	0x00000000
.L_9:


//--------------------- .nv.info.triton_poi_fused__native_batch_norm_legit_no_training_12 --------------------------
	.section	.nv.info.triton_poi_fused__native_batch_norm_legit_no_training_12,"",@"SHT_CUDA_INFO"
	.sectionflags	@""
	.align	4


	//----- nvinfo : EIATTR_CUDA_API_VERSION
	.align		4
        /*0000*/ 	.byte	0x04, 0x37
        /*0002*/ 	.short	(.L_11 - .L_10)
.L_10:
        /*0004*/ 	.word	0x0000007c


	//----- nvinfo : EIATTR_KPARAM_INFO
	.align		4
.L_11:
        /*0008*/ 	.byte	0x04, 0x17
        /*000a*/ 	.short	(.L_13 - .L_12)
.L_12:
        /*000c*/ 	.word	0x00000000
        /*0010*/ 	.short	0x0006
        /*0012*/ 	.short	0x0030
        /*0014*/ 	.byte	0x00, 0xf0, 0x11, 0x00


	//----- nvinfo : EIATTR_KPARAM_INFO
	.align		4
.L_13:
        /*0018*/ 	.byte	0x04, 0x17
        /*001a*/ 	.short	(.L_15 - .L_14)
.L_14:
        /*001c*/ 	.word	0x00000000
        /*0020*/ 	.short	0x0005
        /*0022*/ 	.short	0x0028
        /*0024*/ 	.byte	0x00, 0xf4, 0x21, 0x00


	//----- nvinfo : EIATTR_KPARAM_INFO
	.align		4
.L_15:
        /*0028*/ 	.byte	0x04, 0x17
        /*002a*/ 	.short	(.L_17 - .L_16)
.L_16:
        /*002c*/ 	.word	0x00000000
        /*0030*/ 	.short	0x0004
        /*0032*/ 	.short	0x0020
        /*0034*/ 	.byte	0x00, 0xf4, 0x21, 0x00


	//----- nvinfo : EIATTR_KPARAM_INFO
	.align		4
.L_17:
        /*0038*/ 	.byte	0x04, 0x17
        /*003a*/ 	.short	(.L_19 - .L_18)
.L_18:
        /*003c*/ 	.word	0x00000000
        /*0040*/ 	.short	0x0003
        /*0042*/ 	.short	0x0018
        /*0044*/ 	.byte	0x00, 0xf4, 0x21, 0x00


	//----- nvinfo : EIATTR_KPARAM_INFO
	.align		4
.L_19:
        /*0048*/ 	.byte	0x04, 0x17
        /*004a*/ 	.short	(.L_21 - .L_20)
.L_20:
        /*004c*/ 	.word	0x00000000
        /*0050*/ 	.short	0x0002
        /*0052*/ 	.short	0x0010
        /*0054*/ 	.byte	0x00, 0xf4, 0x21, 0x00


	//----- nvinfo : EIATTR_KPARAM_INFO
	.align		4
.L_21:
        /*0058*/ 	.byte	0x04, 0x17
        /*005a*/ 	.short	(.L_23 - .L_22)
.L_22:
        /*005c*/ 	.word	0x00000000
        /*0060*/ 	.short	0x0001
        /*0062*/ 	.short	0x0008
        /*0064*/ 	.byte	0x00, 0xf4, 0x21, 0x00


	//----- nvinfo : EIATTR_KPARAM_INFO
	.align		4
.L_23:
        /*0068*/ 	.byte	0x04, 0x17
        /*006a*/ 	.short	(.L_25 - .L_24)
.L_24:
        /*006c*/ 	.word	0x00000000
        /*0070*/ 	.short	0x0000
        /*0072*/ 	.short	0x0000
        /*0074*/ 	.byte	0x00, 0xf4, 0x21, 0x00


	//----- nvinfo : EIATTR_SPARSE_MMA_MASK
	.align		4
.L_25:
        /*0078*/ 	.byte	0x03, 0x50
        /*007a*/ 	.short	0x0000


	//----- nvinfo : EIATTR_MAXREG_COUNT
	.align		4
        /*007c*/ 	.byte	0x03, 0x1b
        /*007e*/ 	.short	0x00ff


	//----- nvinfo : EIATTR_EXIT_INSTR_OFFSETS
	.align		4
        /*0080*/ 	.byte	0x04, 0x1c
        /*0082*/ 	.short	(.L_27 - .L_26)


	//   ....[0]....
.L_26:
        /*0084*/ 	.word	0x000002d0


	//----- nvinfo : EIATTR_REQNTID
	.align		4
.L_27:
        /*0088*/ 	.byte	0x04, 0x10
        /*008a*/ 	.short	(.L_29 - .L_28)
.L_28:
        /*008c*/ 	.word	0x00000080
        /*0090*/ 	.word	0x00000001
        /*0094*/ 	.word	0x00000001


	//----- nvinfo : EIATTR_CBANK_PARAM_SIZE
	.align		4
.L_29:
        /*0098*/ 	.byte	0x03, 0x19
        /*009a*/ 	.short	0x0034


	//----- nvinfo : EIATTR_PARAM_CBANK
	.align		4
        /*009c*/ 	.byte	0x04, 0x0a
        /*009e*/ 	.short	(.L_31 - .L_30)
	.align		4
.L_30:
        /*00a0*/ 	.word	index@(.nv.constant0.triton_poi_fused__native_batch_norm_legit_no_training_12)
        /*00a4*/ 	.short	0x0210
        /*00a6*/ 	.short	0x0034


	//----- nvinfo : EIATTR_SW_WAR
	.align		4
.L_31:
        /*00a8*/ 	.byte	0x04, 0x36
        /*00aa*/ 	.short	(.L_33 - .L_32)
.L_32:
        /*00ac*/ 	.word	0x00000008
.L_33:


//--------------------- .nv.callgraph             --------------------------
	.section	.nv.callgraph,"",@"SHT_CUDA_CALLGRAPH"
	.align	4
	.sectionentsize	8
	.align		4
        /*0000*/ 	.word	0x00000000
	.align		4
        /*0004*/ 	.word	0xffffffff
	.align		4
        /*0008*/ 	.word	0x00000000
	.align		4
        /*000c*/ 	.word	0xfffffffe
	.align		4
        /*0010*/ 	.word	0x00000000
	.align		4
        /*0014*/ 	.word	0xfffffffd
	.align		4
        /*0018*/ 	.word	0x00000000
	.align		4
        /*001c*/ 	.word	0xfffffffc


//--------------------- .nv.constant4             --------------------------
	.section	.nv.constant4,"a",@progbits
	.align	8
	.align		8
.nv.constant4:
        /*0000*/ 	.dword	_$_str
	.align		8
        /*0008*/ 	.dword	_$_str_$_2


//--------------------- .text.triton_poi_fused__native_batch_norm_legit_no_training_12 --------------------------
	.section	.text.triton_poi_fused__native_batch_norm_legit_no_training_12,"ax",@progbits
	.align	128
        .global         triton_poi_fused__native_batch_norm_legit_no_training_12
        .type           triton_poi_fused__native_batch_norm_legit_no_training_12,@function
        .size           triton_poi_fused__native_batch_norm_legit_no_training_12,(.L_x_1 - triton_poi_fused__native_batch_norm_legit_no_training_12)
        .other          triton_poi_fused__native_batch_norm_legit_no_training_12,@"STO_CUDA_ENTRY STV_DEFAULT"
triton_poi_fused__native_batch_norm_legit_no_training_12:
.text.triton_poi_fused__native_batch_norm_legit_no_training_12:
[----:B------:R-:W-:Y:S01]  /*0000*/  LDC R1, c[0x0][0x28] ;  /* 0x00000a00ff017b82 */ /* 0x000fe20000000800 */
[----:B------:R-:W1:Y:S07]  /*0010*/  S2R R0, SR_TID.X ;  /* 0x0000000000007919 */ /* 0x000e6e0000002100 */
[----:B------:R-:W2:Y:S01]  /*0020*/  LDC.64 R6, c[0x0][0x220] ;  /* 0x00008800ff067b82 */ /* 0x000ea20000000a00 */
[----:B------:R-:W-:Y:S01]  /*0030*/  ULDC.64 UR4, c[0x0][0x208] ;  /* 0x0000820000047ab9 */ /* 0x000fe20000000a00 */
[----:B------:R-:W3:Y:S06]  /*0040*/  S2R R3, SR_CTAID.X ;  /* 0x0000000000037919 */ /* 0x000eec0000002500 */
[----:B------:R-:W4:Y:S08]  /*0050*/  LDC.64 R4, c[0x0][0x218] ;  /* 0x00008600ff047b82 */ /* 0x000f300000000a00 */
[----:B------:R-:W5:Y:S08]  /*0060*/  LDC.64 R8, c[0x0][0x228] ;  /* 0x00008a00ff087b82 */ /* 0x000f700000000a00 */
[----:B------:R-:W5:Y:S01]  /*0070*/  LDC.64 R10, c[0x0][0x230] ;  /* 0x00008c00ff0a7b82 */ /* 0x000f620000000a00 */
[----:B-1----:R-:W-:-:S02]  /*0080*/  LOP3.LUT R0, R0, 0x7f, RZ, 0xc0, !PT ;  /* 0x0000007f00007812 */ /* 0x002fc400078ec0ff */
[----:B---3--:R-:W-:Y:S02]  /*0090*/  SHF.R.S32.HI R2, RZ, 0x18, R3 ;  /* 0x00000018ff027819 */ /* 0x008fe40000011403 */
[----:B------:R-:W-:Y:S02]  /*00a0*/  LEA R0, R3, R0, 0x7 ;  /* 0x0000000003007211 */ /* 0x000fe400078e38ff */
[----:B------:R-:W-:-:S04]  /*00b0*/  SGXT R3, R2, 0x1 ;  /* 0x000000010203781a */ /* 0x000fc80000000200 */
[----:B------:R-:W-:-:S04]  /*00c0*/  LEA.HI R3, R3, R0, RZ, 0x6 ;  /* 0x0000000003037211 */ /* 0x000fc800078f30ff */
[----:B------:R-:W-:-:S04]  /*00d0*/  SHF.R.S32.HI R3, RZ, 0x6, R3 ;  /* 0x00000006ff037819 */ /* 0x000fc80000011403 */
[----:B------:R-:W-:-:S04]  /*00e0*/  LEA.HI R2, R3, R3, RZ, 0x5 ;  /* 0x0000000303027211 */ /* 0x000fc800078f28ff */
[----:B------:R-:W-:-:S04]  /*00f0*/  LOP3.LUT R2, R2, 0xffffffe0, RZ, 0xc0, !PT ;  /* 0xffffffe002027812 */ /* 0x000fc800078ec0ff */
[----:B------:R-:W-:Y:S02]  /*0100*/  IADD3 R13, R3, -R2, RZ ;  /* 0x80000002030d7210 */ /* 0x000fe40007ffe0ff */
[----:B------:R-:W1:Y:S03]  /*0110*/  LDC.64 R2, c[0x0][0x210] ;  /* 0x00008400ff027b82 */ /* 0x000e660000000a00 */
[----:B--2---:R-:W-:-:S06]  /*0120*/  IMAD.WIDE R6, R13, 0x4, R6 ;  /* 0x000000040d067825 */ /* 0x004fcc00078e0206 */
[----:B------:R-:W2:Y:S01]  /*0130*/  LDG.E.EL R6, desc[UR4][R6.64] ;  /* 0x0000000406067981 */ /* 0x000ea2000c2e1900 */
[----:B----4-:R-:W-:-:S04]  /*0140*/  IMAD.WIDE R4, R13, 0x4, R4 ;  /* 0x000000040d047825 */ /* 0x010fc800078e0204 */
[C---:B-----5:R-:W-:Y:S02]  /*0150*/  IMAD.WIDE R8, R13.reuse, 0x4, R8 ;  /* 0x000000040d087825 */ /* 0x060fe400078e0208 */
[----:B------:R3:W4:Y:S02]  /*0160*/  LDG.E.EL R5, desc[UR4][R4.64] ;  /* 0x0000000404057981 */ /* 0x000724000c2e1900 */
[----:B0-----:R-:W-:Y:S02]  /*0170*/  IMAD.WIDE R10, R13, 0x4, R10 ;  /* 0x000000040d0a7825 */ /* 0x001fe400078e020a */
[----:B------:R-:W5:Y:S02]  /*0180*/  LDG.E.EL R8, desc[UR4][R8.64] ;  /* 0x0000000408087981 */ /* 0x000f64000c2e1900 */
[C---:B-1----:R-:W-:Y:S02]  /*0190*/  IMAD.WIDE R2, R0.reuse, 0x4, R2 ;  /* 0x0000000400027825 */ /* 0x042fe400078e0202 */
[----:B------:R-:W5:Y:S04]  /*01a0*/  LDG.E.EL R11, desc[UR4][R10.64] ;  /* 0x000000040a0b7981 */ /* 0x000f68000c2e1900 */
[----:B------:R0:W4:Y:S01]  /*01b0*/  LDG.E R12, desc[UR4][R2.64] ;  /* 0x00000004020c7981 */ /* 0x000122000c1e1900 */
[----:B---3--:R-:W-:Y:S01]  /*01c0*/  HFMA2.MMA R4, -RZ, RZ, 1.625, 0 ;  /* 0x3e800000ff047435 */ /* 0x008fe200000001ff */
[----:B0-----:R-:W0:Y:S02]  /*01d0*/  LDC.64 R2, c[0x0][0x238] ;  /* 0x00008e00ff027b82 */ /* 0x001e240000000a00 */
[----:B0-----:R-:W-:-:S04]  /*01e0*/  IMAD.WIDE R2, R0, 0x4, R2 ;  /* 0x0000000400027825 */ /* 0x001fc800078e0202 */
[----:B--2---:R-:W-:-:S04]  /*01f0*/  FADD R6, R6, 9.9999997473787516356e-06 ;  /* 0x3727c5ac06067421 */ /* 0x004fc80000000000 */
[----:B------:R-:W0:Y:S02]  /*0200*/  MUFU.SQRT R7, R6 ;  /* 0x0000000600077308 */ /* 0x000e240000002000 */
[C---:B0-----:R-:W-:Y:S02]  /*0210*/  FSETP.GT.AND P0, PT, R7.reuse, 8.50705917302346158658e+37, PT ;  /* 0x7e8000000700780b */ /* 0x041fe40003f04000 */
[----:B------:R-:W-:-:S11]  /*0220*/  FSETP.GEU.AND P1, PT, R7, 1.175494350822287508e-38, PT ;  /* 0x008000000700780b */ /* 0x000fd60003f2e000 */
[----:B------:R-:W-:-:S04]  /*0230*/  @P0 FMUL R7, R7, 0.25 ;  /* 0x3e80000007070820 */ /* 0x000fc80000400000 */
[----:B------:R-:W-:-:S06]  /*0240*/  @!P1 FMUL R7, R7, 16777216 ;  /* 0x4b80000007079820 */ /* 0x000fcc0000400000 */
[----:B------:R-:W0:Y:S01]  /*0250*/  MUFU.RCP R7, R7 ;  /* 0x0000000700077308 */ /* 0x000e220000001000 */
[----:B------:R-:W-:Y:S01]  /*0260*/  FSEL R4, R4, 1, P0 ;  /* 0x3f80000004047808 */ /* 0x000fe20000000000 */
[----:B----4-:R-:W-:-:S04]  /*0270*/  FADD R5, R12, -R5 ;  /* 0x800000050c057221 */ /* 0x010fc80000000000 */
[----:B------:R-:W-:-:S04]  /*0280*/  @!P1 FMUL R4, R4, 16777216 ;  /* 0x4b80000004049820 */ /* 0x000fc80000400000 */
[----:B0-----:R-:W-:-:S04]  /*0290*/  FMUL R4, R7, R4 ;  /* 0x0000000407047220 */ /* 0x001fc80000400000 */
[----:B------:R-:W-:-:S04]  /*02a0*/  FMUL R4, R5, R4 ;  /* 0x0000000405047220 */ /* 0x000fc80000400000 */
[----:B-----5:R-:W-:-:S05]  /*02b0*/  FFMA R11, R8, R4, R11 ;  /* 0x00000004080b7223 */ /* 0x020fca000000000b */
[----:B------:R-:W-:Y:S01]  /*02c0*/  STG.E desc[UR4][R2.64], R11 ;  /* 0x0000000b02007986 */ /* 0x000fe2000c101904 */
[----:B------:R-:W-:Y:S05]  /*02d0*/  EXIT ;  /* 0x000000000000794d */ /* 0x000fea0003800000 */
.L_x_0:
[----:B------:R-:W-:-:S00]  /*02e0*/  BRA `(.L_x_0) ;  /* 0xfffffffc00fc7947 */ /* 0x000fc0000383ffff */
[----:B------:R-:W-:-:S00]  /*02f0*/  NOP ;  /* 0x0000000000007918 */ /* 0x000fc00000000000 */
        /* <DEDUP_REMOVED lines=8> */
.L_x_1:


//--------------------- .nv.global.init           --------------------------
	.section	.nv.global.init,"aw",@progbits
.nv.global.init:
	.type		_$_str,@object
	.size		_$_str,(_$_str_$_2 - _$_str)
_$_str:
        /*0000*/ 	.byte	0x5f, 0x5f, 0x43, 0x55, 0x44, 0x41, 0x5f, 0x46, 0x54, 0x5a, 0x00
	.type		_$_str_$_2,@object
	.size		_$_str_$_2,(.L_1 - _$_str_$_2)
_$_str_$_2:
        /*000b*/ 	.byte	0x5f, 0x5f, 0x43, 0x55, 0x44, 0x41, 0x5f, 0x50, 0x52, 0x45, 0x43, 0x5f, 0x53, 0x51, 0x52, 0x54
        /*001b*/ 	.byte	0x00
.L_1:


//--------------------- .nv.constant0.triton_poi_fused__native_batch_norm_legit_no_training_12 --------------------------
	.section	.nv.constant0.triton_poi_fused__native_batch_norm_legit_no_training_12,"a",@progbits
	.sectionflags	@""
	.align	4
.nv.constant0.triton_poi_fused__native_batch_norm_legit_no_training_12:
	.zero		580
